//
// Generated by NVIDIA NVVM Compiler
//
// Compiler Build ID: CL-36424714
// Cuda compilation tools, release 13.0, V13.0.88
// Based on NVVM 20.0.0
//

.version 9.0
.target sm_100
.address_size 64

	// .globl	_Z6mulf32PfS_S_

.visible .entry _Z6mulf32PfS_S_(
	.param .u64 .ptr .align 1 _Z6mulf32PfS_S__param_0,
	.param .u64 .ptr .align 1 _Z6mulf32PfS_S__param_1,
	.param .u64 .ptr .align 1 _Z6mulf32PfS_S__param_2
)
{
	.reg .b32 	%r<5>;
	.reg .b32 	%f<4>;
	.reg .b64 	%rd<11>;

	ld.param.u64 	%rd1, [_Z6mulf32PfS_S__param_0];
	ld.param.u64 	%rd2, [_Z6mulf32PfS_S__param_1];
	ld.param.u64 	%rd3, [_Z6mulf32PfS_S__param_2];
	cvta.to.global.u64 	%rd4, %rd3;
	cvta.to.global.u64 	%rd5, %rd2;
	cvta.to.global.u64 	%rd6, %rd1;
	mov.u32 	%r1, %ctaid.x;
	mov.u32 	%r2, %ntid.x;
	mov.u32 	%r3, %tid.x;
	mad.lo.s32 	%r4, %r1, %r2, %r3;
	mul.wide.u32 	%rd7, %r4, 4;
	add.s64 	%rd8, %rd6, %rd7;
	ld.global.f32 	%f1, [%rd8];
	add.s64 	%rd9, %rd5, %rd7;
	ld.global.f32 	%f2, [%rd9];
	mul.f32 	%f3, %f1, %f2;
	add.s64 	%rd10, %rd4, %rd7;
	st.global.f32 	[%rd10], %f3;
	ret;

}


// ===== COMPILED SASS (sm_100) =====

	.target	sm_100

	.elftype	@"ET_EXEC"


//--------------------- .note.nv.tkinfo           --------------------------
	.section	.note.nv.tkinfo,"",@"SHT_NOTE"
	.sectionflags	@"SHF_NOTE_NV_TKINFO"
	.tkinfo
        /*0018*/ 	.word	0x00000002
        /*0030*/ 	.string	""
        /*0030*/ 	.string	"ptxas"
        /*0030*/ 	.string	"Cuda compilation tools, release 13.0, V13.0.88"
        /*0030*/ 	.string	"Build cuda_13.0.r13.0/compiler.36424714_0"
        /*0030*/ 	.string	"-arch sm_100 -m 64 "



//--------------------- .note.nv.cuinfo           --------------------------
	.section	.note.nv.cuinfo,"",@"SHT_NOTE"
	.sectionflags	@"SHF_NOTE_NV_CUINFO"
        /*0018*/ 	.short	0x0002
        /*001a*/ 	.short	0x0064
        /*001c*/ 	.short	0x0082
	.zero		2


//--------------------- .nv.info                  --------------------------
	.section	.nv.info,"",@"SHT_CUDA_INFO"
	.align	4


	//----- nvinfo : EIATTR_REGCOUNT
	.align		4
        /*0000*/ 	.byte	0x04, 0x2f
        /*0002*/ 	.short	(.L_1 - .L_0)
	.align		4
.L_0:
        /*0004*/ 	.word	index@(_Z6mulf32PfS_S_)
        /*0008*/ 	.word	0x0000000c


	//----- nvinfo : EIATTR_FRAME_SIZE
	.align		4
.L_1:
        /*000c*/ 	.byte	0x04, 0x11
        /*000e*/ 	.short	(.L_3 - .L_2)
	.align		4
.L_2:
        /*0010*/ 	.word	index@(_Z6mulf32PfS_S_)
        /*0014*/ 	.word	0x00000000


	//----- nvinfo : EIATTR_MIN_STACK_SIZE
	.align		4
.L_3:
        /*0018*/ 	.byte	0x04, 0x12
        /*001a*/ 	.short	(.L_5 - .L_4)
	.align		4
.L_4:
        /*001c*/ 	.word	index@(_Z6mulf32PfS_S_)
        /*0020*/ 	.word	0x00000000
.L_5:


//--------------------- .nv.compat                --------------------------
	.section	.nv.compat,"",@"SHT_CUDA_COMPAT_INFO"
	.align	4
        /*0000*/ 	.byte	0x02, 0x09, 0x00, 0x00, 0x02, 0x02, 0x01, 0x00, 0x02, 0x05, 0x05, 0x00, 0x03, 0x07, 0x01, 0x01
        /*0010*/ 	.byte	0x02, 0x03, 0x00, 0x00, 0x02, 0x06, 0x01, 0x00, 0x04, 0x0b, 0x08, 0x00, 0x09, 0x00, 0x00, 0x00
        /*0020*/ 	.byte	0x00, 0x00, 0x00, 0x00


//--------------------- .nv.info._Z6mulf32PfS_S_  --------------------------
	.section	.nv.info._Z6mulf32PfS_S_,"",@"SHT_CUDA_INFO"
	.sectionflags	@""
	.align	4


	//----- nvinfo : EIATTR_CUDA_API_VERSION
	.align		4
        /*0000*/ 	.byte	0x04, 0x37
        /*0002*/ 	.short	(.L_7 - .L_6)
.L_6:
        /*0004*/ 	.word	0x00000082


	//----- nvinfo : EIATTR_KPARAM_INFO
	.align		4
.L_7:
        /*0008*/ 	.byte	0x04, 0x17
        /*000a*/ 	.short	(.L_9 - .L_8)
.L_8:
        /*000c*/ 	.word	0x00000000
        /*0010*/ 	.short	0x0002
        /*0012*/ 	.short	0x0010
        /*0014*/ 	.byte	0x00, 0xf5, 0x21, 0x00


	//----- nvinfo : EIATTR_KPARAM_INFO
	.align		4
.L_9:
        /*0018*/ 	.byte	0x04, 0x17
        /*001a*/ 	.short	(.L_11 - .L_10)
.L_10:
        /*001c*/ 	.word	0x00000000
        /*0020*/ 	.short	0x0001
        /*0022*/ 	.short	0x0008
        /*0024*/ 	.byte	0x00, 0xf5, 0x21, 0x00


	//----- nvinfo : EIATTR_KPARAM_INFO
	.align		4
.L_11:
        /*0028*/ 	.byte	0x04, 0x17
        /*002a*/ 	.short	(.L_13 - .L_12)
.L_12:
        /*002c*/ 	.word	0x00000000
        /*0030*/ 	.short	0x0000
        /*0032*/ 	.short	0x0000
        /*0034*/ 	.byte	0x00, 0xf5, 0x21, 0x00


	//----- nvinfo : EIATTR_SPARSE_MMA_MASK
	.align		4
.L_13:
        /*0038*/ 	.byte	0x03, 0x50
        /*003a*/ 	.short	0x0000


	//----- nvinfo : EIATTR_MAXREG_COUNT
	.align		4
        /*003c*/ 	.byte	0x03, 0x1b
        /*003e*/ 	.short	0x00ff


	//----- nvinfo : EIATTR_MERCURY_ISA_VERSION
	.align		4
        /*0040*/ 	.byte	0x03, 0x5f
        /*0042*/ 	.short	0x0101


	//----- nvinfo : EIATTR_VRC_CTA_INIT_COUNT
	.align		4
        /*0044*/ 	.byte	0x02, 0x4a
	.zero		1
	.zero		1


	//----- nvinfo : EIATTR_EXIT_INSTR_OFFSETS
	.align		4
        /*0048*/ 	.byte	0x04, 0x1c
        /*004a*/ 	.short	(.L_15 - .L_14)


	//   ....[0]....
.L_14:
        /*004c*/ 	.word	0x00000100


	//----- nvinfo : EIATTR_CBANK_PARAM_SIZE
	.align		4
.L_15:
        /*0050*/ 	.byte	0x03, 0x19
        /*0052*/ 	.short	0x0018


	//----- nvinfo : EIATTR_PARAM_CBANK
	.align		4
        /*0054*/ 	.byte	0x04, 0x0a
        /*0056*/ 	.short	(.L_17 - .L_16)
	.align		4
.L_16:
        /*0058*/ 	.word	index@(.nv.constant0._Z6mulf32PfS_S_)
        /*005c*/ 	.short	0x0380
        /*005e*/ 	.short	0x0018


	//----- nvinfo : EIATTR_SW_WAR
	.align		4
.L_17:
        /*0060*/ 	.byte	0x04, 0x36
        /*0062*/ 	.short	(.L_19 - .L_18)
.L_18:
        /*0064*/ 	.word	0x00000008
.L_19:


//--------------------- .nv.callgraph             --------------------------
	.section	.nv.callgraph,"",@"SHT_CUDA_CALLGRAPH"
	.align	4
	.sectionentsize	8
	.align		4
        /*0000*/ 	.word	0x00000000
	.align		4
        /*0004*/ 	.word	0xffffffff
	.align		4
        /*0008*/ 	.word	0x00000000
	.align		4
        /*000c*/ 	.word	0xfffffffe
	.align		4
        /*0010*/ 	.word	0x00000000
	.align		4
        /*0014*/ 	.word	0xfffffffd
	.align		4
        /*0018*/ 	.word	0x00000000
	.align		4
        /*001c*/ 	.word	0xfffffffc


//--------------------- .text._Z6mulf32PfS_S_     --------------------------
	.section	.text._Z6mulf32PfS_S_,"ax",@progbits
	.align	128
        .global         _Z6mulf32PfS_S_
        .type           _Z6mulf32PfS_S_,@function
        .size           _Z6mulf32PfS_S_,(.L_x_1 - _Z6mulf32PfS_S_)
        .other          _Z6mulf32PfS_S_,@"STO_CUDA_ENTRY STV_DEFAULT"
_Z6mulf32PfS_S_:
.text._Z6mulf32PfS_S_:
[----:B------:R-:W-:Y:S01]  /*0000*/  LDC R1, c[0x0][0x37c] ;  /* 0x0000df00ff017b82 */ /* 0x000fe20000000800 */
[----:B------:R-:W0:Y:S07]  /*0010*/  S2R R0, SR_TID.X ;  /* 0x0000000000007919 */ /* 0x000e2e0000002100 */
[----:B------:R-:W0:Y:S01]  /*0020*/  S2UR UR6, SR_CTAID.X ;  /* 0x00000000000679c3 */ /* 0x000e220000002500 */
[----:B------:R-:W1:Y:S07]  /*0030*/  LDCU.64 UR4, c[0x0][0x358] ;  /* 0x00006b00ff0477ac */ /* 0x000e6e0008000a00 */
[----:B------:R-:W0:Y:S08]  /*0040*/  LDC R9, c[0x0][0x360] ;  /* 0x0000d800ff097b82 */ /* 0x000e300000000800 */
[----:B------:R-:W2:Y:S08]  /*0050*/  LDC.64 R2, c[0x0][0x380] ;  /* 0x0000e000ff027b82 */ /* 0x000eb00000000a00 */
[----:B------:R-:W3:Y:S01]  /*0060*/  LDC.64 R4, c[0x0][0x388] ;  /* 0x0000e200ff047b82 */ /* 0x000ee20000000a00 */
[----:B0-----:R-:W-:-:S07]  /*0070*/  IMAD R9, R9, UR6, R0 ;  /* 0x0000000609097c24 */ /* 0x001fce000f8e0200 */
[----:B------:R-:W0:Y:S01]  /*0080*/  LDC.64 R6, c[0x0][0x390] ;  /* 0x0000e400ff067b82 */ /* 0x000e220000000a00 */
[----:B--2---:R-:W-:-:S06]  /*0090*/  IMAD.WIDE.U32 R2, R9, 0x4, R2 ;  /* 0x0000000409027825 */ /* 0x004fcc00078e0002 */
[----:B-1----:R-:W2:Y:S01]  /*00a0*/  LDG.E R2, desc[UR4][R2.64] ;  /* 0x0000000402027981 */ /* 0x002ea2000c1e1900 */
[----:B---3--:R-:W-:-:S06]  /*00b0*/  IMAD.WIDE.U32 R4, R9, 0x4, R4 ;  /* 0x0000000409047825 */ /* 0x008fcc00078e0004 */
[----:B------:R-:W2:Y:S01]  /*00c0*/  LDG.E R5, desc[UR4][R4.64] ;  /* 0x0000000404057981 */ /* 0x000ea2000c1e1900 */
[----:B0-----:R-:W-:-:S04]  /*00d0*/  IMAD.WIDE.U32 R6, R9, 0x4, R6 ;  /* 0x0000000409067825 */ /* 0x001fc800078e0006 */
[----:B--2---:R-:W-:-:S05]  /*00e0*/  FMUL R9, R2, R5 ;  /* 0x0000000502097220 */ /* 0x004fca0000400000 */
[----:B------:R-:W-:Y:S01]  /*00f0*/  STG.E desc[UR4][R6.64], R9 ;  /* 0x0000000906007986 */ /* 0x000fe2000c101904 */
[----:B------:R-:W-:Y:S05]  /*0100*/  EXIT ;  /* 0x000000000000794d */ /* 0x000fea0003800000 */
.L_x_0:
[----:B------:R-:W-:-:S00]  /*0110*/  BRA `(.L_x_0) ;  /* 0xfffffffc00fc7947 */ /* 0x000fc0000383ffff */
[----:B------:R-:W-:-:S00]  /*0120*/  NOP ;  /* 0x0000000000007918 */ /* 0x000fc00000000000 */
        /* <DEDUP_REMOVED lines=13> */
.L_x_1:


//--------------------- .nv.shared.reserved.0     --------------------------
	.section	.nv.shared.reserved.0,"aw",@nobits
	.weak		__nv_reservedSMEM_offset_0_alias
	.size		__nv_reservedSMEM_offset_0_alias, 0, 64
	.other		__nv_reservedSMEM_offset_0_alias,@"STO_CUDA_RESERVED_SHARED STV_DEFAULT"
__nv_reservedSMEM_offset_0_alias:
	.zero		0
	.zero		64


//--------------------- .nv.constant0._Z6mulf32PfS_S_ --------------------------
	.section	.nv.constant0._Z6mulf32PfS_S_,"a",@progbits
	.sectionflags	@""
	.align	4
.nv.constant0._Z6mulf32PfS_S_:
	.zero		920


//--------------------- SYMBOLS --------------------------

	.type		.nv.reservedSmem.offset0,@object
	.size		.nv.reservedSmem.offset0,0x4
